//
// Generated by NVIDIA NVVM Compiler
//
// Compiler Build ID: CL-36424714
// Cuda compilation tools, release 13.0, V13.0.88
// Based on NVVM 20.0.0
//

.version 9.0
.target sm_100
.address_size 64

	// .globl	_Z8multiplePfS_S_

.visible .entry _Z8multiplePfS_S_(
	.param .u64 .ptr .align 1 _Z8multiplePfS_S__param_0,
	.param .u64 .ptr .align 1 _Z8multiplePfS_S__param_1,
	.param .u64 .ptr .align 1 _Z8multiplePfS_S__param_2
)
{
	.reg .pred 	%p<2>;
	.reg .b32 	%r<18>;
	.reg .b32 	%f<100>;
	.reg .b64 	%rd<21>;

	ld.param.u64 	%rd6, [_Z8multiplePfS_S__param_0];
	ld.param.u64 	%rd7, [_Z8multiplePfS_S__param_1];
	ld.param.u64 	%rd5, [_Z8multiplePfS_S__param_2];
	cvta.to.global.u64 	%rd8, %rd7;
	cvta.to.global.u64 	%rd9, %rd6;
	mov.u32 	%r8, %ctaid.y;
	mov.u32 	%r9, %ntid.y;
	mov.u32 	%r10, %tid.y;
	mad.lo.s32 	%r1, %r8, %r9, %r10;
	mov.u32 	%r11, %ctaid.x;
	mov.u32 	%r12, %ntid.x;
	mov.u32 	%r13, %tid.x;
	mad.lo.s32 	%r2, %r11, %r12, %r13;
	add.s64 	%rd1, %rd8, 262144;
	mul.wide.u32 	%rd10, %r9, %r8;
	cvt.u64.u32 	%rd11, %r10;
	add.s64 	%rd12, %rd10, %rd11;
	shl.b64 	%rd13, %rd12, 14;
	add.s64 	%rd14, %rd13, %rd9;
	add.s64 	%rd20, %rd14, 64;
	mov.f32 	%f99, 0f00000000;
	mov.b32 	%r17, 0;
	mov.u32 	%r16, %r2;
$L__BB0_1:
	mul.wide.s32 	%rd15, %r16, 4;
	add.s64 	%rd16, %rd1, %rd15;
	add.s32 	%r5, %r17, 32;
	ld.global.f32 	%f4, [%rd20+-64];
	ld.global.f32 	%f5, [%rd16+-262144];
	fma.rn.f32 	%f6, %f4, %f5, %f99;
	ld.global.f32 	%f7, [%rd20+-60];
	ld.global.f32 	%f8, [%rd16+-245760];
	fma.rn.f32 	%f9, %f7, %f8, %f6;
	ld.global.f32 	%f10, [%rd20+-56];
	ld.global.f32 	%f11, [%rd16+-229376];
	fma.rn.f32 	%f12, %f10, %f11, %f9;
	ld.global.f32 	%f13, [%rd20+-52];
	ld.global.f32 	%f14, [%rd16+-212992];
	fma.rn.f32 	%f15, %f13, %f14, %f12;
	ld.global.f32 	%f16, [%rd20+-48];
	ld.global.f32 	%f17, [%rd16+-196608];
	fma.rn.f32 	%f18, %f16, %f17, %f15;
	ld.global.f32 	%f19, [%rd20+-44];
	ld.global.f32 	%f20, [%rd16+-180224];
	fma.rn.f32 	%f21, %f19, %f20, %f18;
	ld.global.f32 	%f22, [%rd20+-40];
	ld.global.f32 	%f23, [%rd16+-163840];
	fma.rn.f32 	%f24, %f22, %f23, %f21;
	ld.global.f32 	%f25, [%rd20+-36];
	ld.global.f32 	%f26, [%rd16+-147456];
	fma.rn.f32 	%f27, %f25, %f26, %f24;
	ld.global.f32 	%f28, [%rd20+-32];
	ld.global.f32 	%f29, [%rd16+-131072];
	fma.rn.f32 	%f30, %f28, %f29, %f27;
	ld.global.f32 	%f31, [%rd20+-28];
	ld.global.f32 	%f32, [%rd16+-114688];
	fma.rn.f32 	%f33, %f31, %f32, %f30;
	ld.global.f32 	%f34, [%rd20+-24];
	ld.global.f32 	%f35, [%rd16+-98304];
	fma.rn.f32 	%f36, %f34, %f35, %f33;
	ld.global.f32 	%f37, [%rd20+-20];
	ld.global.f32 	%f38, [%rd16+-81920];
	fma.rn.f32 	%f39, %f37, %f38, %f36;
	ld.global.f32 	%f40, [%rd20+-16];
	ld.global.f32 	%f41, [%rd16+-65536];
	fma.rn.f32 	%f42, %f40, %f41, %f39;
	ld.global.f32 	%f43, [%rd20+-12];
	ld.global.f32 	%f44, [%rd16+-49152];
	fma.rn.f32 	%f45, %f43, %f44, %f42;
	ld.global.f32 	%f46, [%rd20+-8];
	ld.global.f32 	%f47, [%rd16+-32768];
	fma.rn.f32 	%f48, %f46, %f47, %f45;
	ld.global.f32 	%f49, [%rd20+-4];
	ld.global.f32 	%f50, [%rd16+-16384];
	fma.rn.f32 	%f51, %f49, %f50, %f48;
	ld.global.f32 	%f52, [%rd20];
	ld.global.f32 	%f53, [%rd16];
	fma.rn.f32 	%f54, %f52, %f53, %f51;
	ld.global.f32 	%f55, [%rd20+4];
	ld.global.f32 	%f56, [%rd16+16384];
	fma.rn.f32 	%f57, %f55, %f56, %f54;
	ld.global.f32 	%f58, [%rd20+8];
	ld.global.f32 	%f59, [%rd16+32768];
	fma.rn.f32 	%f60, %f58, %f59, %f57;
	ld.global.f32 	%f61, [%rd20+12];
	ld.global.f32 	%f62, [%rd16+49152];
	fma.rn.f32 	%f63, %f61, %f62, %f60;
	ld.global.f32 	%f64, [%rd20+16];
	ld.global.f32 	%f65, [%rd16+65536];
	fma.rn.f32 	%f66, %f64, %f65, %f63;
	ld.global.f32 	%f67, [%rd20+20];
	ld.global.f32 	%f68, [%rd16+81920];
	fma.rn.f32 	%f69, %f67, %f68, %f66;
	ld.global.f32 	%f70, [%rd20+24];
	ld.global.f32 	%f71, [%rd16+98304];
	fma.rn.f32 	%f72, %f70, %f71, %f69;
	ld.global.f32 	%f73, [%rd20+28];
	ld.global.f32 	%f74, [%rd16+114688];
	fma.rn.f32 	%f75, %f73, %f74, %f72;
	ld.global.f32 	%f76, [%rd20+32];
	ld.global.f32 	%f77, [%rd16+131072];
	fma.rn.f32 	%f78, %f76, %f77, %f75;
	ld.global.f32 	%f79, [%rd20+36];
	ld.global.f32 	%f80, [%rd16+147456];
	fma.rn.f32 	%f81, %f79, %f80, %f78;
	ld.global.f32 	%f82, [%rd20+40];
	ld.global.f32 	%f83, [%rd16+163840];
	fma.rn.f32 	%f84, %f82, %f83, %f81;
	ld.global.f32 	%f85, [%rd20+44];
	ld.global.f32 	%f86, [%rd16+180224];
	fma.rn.f32 	%f87, %f85, %f86, %f84;
	ld.global.f32 	%f88, [%rd20+48];
	ld.global.f32 	%f89, [%rd16+196608];
	fma.rn.f32 	%f90, %f88, %f89, %f87;
	ld.global.f32 	%f91, [%rd20+52];
	ld.global.f32 	%f92, [%rd16+212992];
	fma.rn.f32 	%f93, %f91, %f92, %f90;
	ld.global.f32 	%f94, [%rd20+56];
	ld.global.f32 	%f95, [%rd16+229376];
	fma.rn.f32 	%f96, %f94, %f95, %f93;
	ld.global.f32 	%f97, [%rd20+60];
	ld.global.f32 	%f98, [%rd16+245760];
	fma.rn.f32 	%f99, %f97, %f98, %f96;
	add.s32 	%r16, %r16, 131072;
	add.s64 	%rd20, %rd20, 128;
	setp.lt.u32 	%p1, %r17, 4064;
	mov.u32 	%r17, %r5;
	@%p1 bra 	$L__BB0_1;
	cvta.to.global.u64 	%rd17, %rd5;
	shl.b32 	%r14, %r1, 12;
	add.s32 	%r15, %r14, %r2;
	mul.wide.s32 	%rd18, %r15, 4;
	add.s64 	%rd19, %rd17, %rd18;
	st.global.f32 	[%rd19], %f99;
	ret;

}


// ===== COMPILED SASS (sm_100) =====

	.target	sm_100

	.elftype	@"ET_EXEC"


//--------------------- .note.nv.tkinfo           --------------------------
	.section	.note.nv.tkinfo,"",@"SHT_NOTE"
	.sectionflags	@"SHF_NOTE_NV_TKINFO"
	.tkinfo
        /*0018*/ 	.word	0x00000002
        /*0030*/ 	.string	""
        /*0030*/ 	.string	"ptxas"
        /*0030*/ 	.string	"Cuda compilation tools, release 13.0, V13.0.88"
        /*0030*/ 	.string	"Build cuda_13.0.r13.0/compiler.36424714_0"
        /*0030*/ 	.string	"-arch sm_100 -m 64 "



//--------------------- .note.nv.cuinfo           --------------------------
	.section	.note.nv.cuinfo,"",@"SHT_NOTE"
	.sectionflags	@"SHF_NOTE_NV_CUINFO"
        /*0018*/ 	.short	0x0002
        /*001a*/ 	.short	0x0064
        /*001c*/ 	.short	0x0082
	.zero		2


//--------------------- .nv.info                  --------------------------
	.section	.nv.info,"",@"SHT_CUDA_INFO"
	.align	4


	//----- nvinfo : EIATTR_REGCOUNT
	.align		4
        /*0000*/ 	.byte	0x04, 0x2f
        /*0002*/ 	.short	(.L_1 - .L_0)
	.align		4
.L_0:
        /*0004*/ 	.word	index@(_Z8multiplePfS_S_)
        /*0008*/ 	.word	0x0000001f


	//----- nvinfo : EIATTR_FRAME_SIZE
	.align		4
.L_1:
        /*000c*/ 	.byte	0x04, 0x11
        /*000e*/ 	.short	(.L_3 - .L_2)
	.align		4
.L_2:
        /*0010*/ 	.word	index@(_Z8multiplePfS_S_)
        /*0014*/ 	.word	0x00000000


	//----- nvinfo : EIATTR_MIN_STACK_SIZE
	.align		4
.L_3:
        /*0018*/ 	.byte	0x04, 0x12
        /*001a*/ 	.short	(.L_5 - .L_4)
	.align		4
.L_4:
        /*001c*/ 	.word	index@(_Z8multiplePfS_S_)
        /*0020*/ 	.word	0x00000000
.L_5:


//--------------------- .nv.compat                --------------------------
	.section	.nv.compat,"",@"SHT_CUDA_COMPAT_INFO"
	.align	4
        /*0000*/ 	.byte	0x02, 0x09, 0x00, 0x00, 0x02, 0x02, 0x01, 0x00, 0x02, 0x05, 0x05, 0x00, 0x03, 0x07, 0x01, 0x01
        /*0010*/ 	.byte	0x02, 0x03, 0x00, 0x00, 0x02, 0x06, 0x01, 0x00, 0x04, 0x0b, 0x08, 0x00, 0x09, 0x00, 0x00, 0x00
        /*0020*/ 	.byte	0x00, 0x00, 0x00, 0x00


//--------------------- .nv.info._Z8multiplePfS_S_ --------------------------
	.section	.nv.info._Z8multiplePfS_S_,"",@"SHT_CUDA_INFO"
	.sectionflags	@""
	.align	4


	//----- nvinfo : EIATTR_CUDA_API_VERSION
	.align		4
        /*0000*/ 	.byte	0x04, 0x37
        /*0002*/ 	.short	(.L_7 - .L_6)
.L_6:
        /*0004*/ 	.word	0x00000082


	//----- nvinfo : EIATTR_KPARAM_INFO
	.align		4
.L_7:
        /*0008*/ 	.byte	0x04, 0x17
        /*000a*/ 	.short	(.L_9 - .L_8)
.L_8:
        /*000c*/ 	.word	0x00000000
        /*0010*/ 	.short	0x0002
        /*0012*/ 	.short	0x0010
        /*0014*/ 	.byte	0x00, 0xf5, 0x21, 0x00


	//----- nvinfo : EIATTR_KPARAM_INFO
	.align		4
.L_9:
        /*0018*/ 	.byte	0x04, 0x17
        /*001a*/ 	.short	(.L_11 - .L_10)
.L_10:
        /*001c*/ 	.word	0x00000000
        /*0020*/ 	.short	0x0001
        /*0022*/ 	.short	0x0008
        /*0024*/ 	.byte	0x00, 0xf5, 0x21, 0x00


	//----- nvinfo : EIATTR_KPARAM_INFO
	.align		4
.L_11:
        /*0028*/ 	.byte	0x04, 0x17
        /*002a*/ 	.short	(.L_13 - .L_12)
.L_12:
        /*002c*/ 	.word	0x00000000
        /*0030*/ 	.short	0x0000
        /*0032*/ 	.short	0x0000
        /*0034*/ 	.byte	0x00, 0xf5, 0x21, 0x00


	//----- nvinfo : EIATTR_SPARSE_MMA_MASK
	.align		4
.L_13:
        /*0038*/ 	.byte	0x03, 0x50
        /*003a*/ 	.short	0x0000


	//----- nvinfo : EIATTR_MAXREG_COUNT
	.align		4
        /*003c*/ 	.byte	0x03, 0x1b
        /*003e*/ 	.short	0x00ff


	//----- nvinfo : EIATTR_MERCURY_ISA_VERSION
	.align		4
        /*0040*/ 	.byte	0x03, 0x5f
        /*0042*/ 	.short	0x0101


	//----- nvinfo : EIATTR_VRC_CTA_INIT_COUNT
	.align		4
        /*0044*/ 	.byte	0x02, 0x4a
	.zero		1
	.zero		1


	//----- nvinfo : EIATTR_EXIT_INSTR_OFFSETS
	.align		4
        /*0048*/ 	.byte	0x04, 0x1c
        /*004a*/ 	.short	(.L_15 - .L_14)


	//   ....[0]....
.L_14:
        /*004c*/ 	.word	0x00000850


	//----- nvinfo : EIATTR_CBANK_PARAM_SIZE
	.align		4
.L_15:
        /*0050*/ 	.byte	0x03, 0x19
        /*0052*/ 	.short	0x0018


	//----- nvinfo : EIATTR_PARAM_CBANK
	.align		4
        /*0054*/ 	.byte	0x04, 0x0a
        /*0056*/ 	.short	(.L_17 - .L_16)
	.align		4
.L_16:
        /*0058*/ 	.word	index@(.nv.constant0._Z8multiplePfS_S_)
        /*005c*/ 	.short	0x0380
        /*005e*/ 	.short	0x0018


	//----- nvinfo : EIATTR_SW_WAR
	.align		4
.L_17:
        /*0060*/ 	.byte	0x04, 0x36
        /*0062*/ 	.short	(.L_19 - .L_18)
.L_18:
        /*0064*/ 	.word	0x00000008
.L_19:


//--------------------- .nv.callgraph             --------------------------
	.section	.nv.callgraph,"",@"SHT_CUDA_CALLGRAPH"
	.align	4
	.sectionentsize	8
	.align		4
        /*0000*/ 	.word	0x00000000
	.align		4
        /*0004*/ 	.word	0xffffffff
	.align		4
        /*0008*/ 	.word	0x00000000
	.align		4
        /*000c*/ 	.word	0xfffffffe
	.align		4
        /*0010*/ 	.word	0x00000000
	.align		4
        /*0014*/ 	.word	0xfffffffd
	.align		4
        /*0018*/ 	.word	0x00000000
	.align		4
        /*001c*/ 	.word	0xfffffffc


//--------------------- .text._Z8multiplePfS_S_   --------------------------
	.section	.text._Z8multiplePfS_S_,"ax",@progbits
	.align	128
        .global         _Z8multiplePfS_S_
        .type           _Z8multiplePfS_S_,@function
        .size           _Z8multiplePfS_S_,(.L_x_2 - _Z8multiplePfS_S_)
        .other          _Z8multiplePfS_S_,@"STO_CUDA_ENTRY STV_DEFAULT"
_Z8multiplePfS_S_:
.text._Z8multiplePfS_S_:
[----:B------:R-:W-:Y:S01]  /*0000*/  LDC R1, c[0x0][0x37c] ;  /* 0x0000df00ff017b82 */ /* 0x000fe20000000800 */
[----:B------:R-:W0:Y:S07]  /*0010*/  S2R R2, SR_TID.Y ;  /* 0x0000000000027919 */ /* 0x000e2e0000002200 */
[----:B------:R-:W0:Y:S01]  /*0020*/  S2UR UR4, SR_CTAID.Y ;  /* 0x00000000000479c3 */ /* 0x000e220000002600 */
[----:B------:R-:W1:Y:S01]  /*0030*/  LDCU.128 UR12, c[0x0][0x380] ;  /* 0x00007000ff0c77ac */ /* 0x000e620008000c00 */
[----:B------:R-:W-:Y:S01]  /*0040*/  HFMA2 R3, -RZ, RZ, 0, 0 ;  /* 0x00000000ff037431 */ /* 0x000fe200000001ff */
[----:B------:R-:W2:Y:S01]  /*0050*/  S2R R9, SR_TID.X ;  /* 0x0000000000097919 */ /* 0x000ea20000002100 */
[----:B------:R-:W-:Y:S01]  /*0060*/  MOV R16, RZ ;  /* 0x000000ff00107202 */ /* 0x000fe20000000f00 */
[----:B------:R-:W3:Y:S03]  /*0070*/  LDCU.64 UR8, c[0x0][0x358] ;  /* 0x00006b00ff0877ac */ /* 0x000ee60008000a00 */
[----:B------:R-:W0:Y:S08]  /*0080*/  LDC R7, c[0x0][0x364] ;  /* 0x0000d900ff077b82 */ /* 0x000e300000000800 */
[----:B------:R-:W2:Y:S01]  /*0090*/  S2UR UR5, SR_CTAID.X ;  /* 0x00000000000579c3 */ /* 0x000ea20000002500 */
[----:B-1----:R-:W-:-:S04]  /*00a0*/  UIADD3 UR6, UP0, UPT, UR14, 0x40000, URZ ;  /* 0x000400000e067890 */ /* 0x002fc8000ff1e0ff */
[----:B------:R-:W-:-:S03]  /*00b0*/  UIADD3.X UR7, UPT, UPT, URZ, UR15, URZ, UP0, !UPT ;  /* 0x0000000fff077290 */ /* 0x000fc600087fe4ff */
[----:B------:R-:W2:Y:S01]  /*00c0*/  LDC R0, c[0x0][0x360] ;  /* 0x0000d800ff007b82 */ /* 0x000ea20000000800 */
[----:B0-----:R-:W-:-:S04]  /*00d0*/  IMAD.WIDE.U32 R4, R7, UR4, R2 ;  /* 0x0000000407047c25 */ /* 0x001fc8000f8e0002 */
[----:B------:R-:W-:Y:S01]  /*00e0*/  IMAD R7, R7, UR4, R2 ;  /* 0x0000000407077c24 */ /* 0x000fe2000f8e0202 */
[----:B------:R-:W-:Y:S01]  /*00f0*/  LEA R10, P0, R4, UR12, 0xe ;  /* 0x0000000c040a7c11 */ /* 0x000fe2000f8070ff */
[----:B------:R-:W-:-:S03]  /*0100*/  UMOV UR4, URZ ;  /* 0x000000ff00047c82 */ /* 0x000fc60008000000 */
[----:B------:R-:W-:Y:S02]  /*0110*/  IADD3 R10, P1, PT, R10, 0x40, RZ ;  /* 0x000000400a0a7810 */ /* 0x000fe40007f3e0ff */
[----:B------:R-:W-:-:S04]  /*0120*/  LEA.HI.X R5, R4, UR13, R5, 0xe, P0 ;  /* 0x0000000d04057c11 */ /* 0x000fc800080f7405 */
[----:B------:R-:W-:Y:S01]  /*0130*/  IADD3.X R5, PT, PT, RZ, R5, RZ, P1, !PT ;  /* 0x00000005ff057210 */ /* 0x000fe20000ffe4ff */
[----:B--2---:R-:W-:-:S05]  /*0140*/  IMAD R0, R0, UR5, R9 ;  /* 0x0000000500007c24 */ /* 0x004fca000f8e0209 */
[----:B---3--:R-:W-:-:S07]  /*0150*/  MOV R6, R0 ;  /* 0x0000000000067202 */ /* 0x008fce0000000f00 */
.L_x_0:
[----:B------:R-:W-:Y:S02]  /*0160*/  MOV R2, UR6 ;  /* 0x0000000600027c02 */ /* 0x000fe40008000f00 */
[----:B------:R-:W-:Y:S02]  /*0170*/  MOV R3, UR7 ;  /* 0x0000000700037c02 */ /* 0x000fe40008000f00 */
[----:B------:R-:W-:Y:S01]  /*0180*/  MOV R4, R10 ;  /* 0x0000000a00047202 */ /* 0x000fe20000000f00 */
[----:B------:R-:W-:-:S04]  /*0190*/  IMAD.WIDE R2, R6, 0x4, R2 ;  /* 0x0000000406027825 */ /* 0x000fc800078e0202 */
[----:B------:R-:W2:Y:S04]  /*01a0*/  LDG.E R17, desc[UR8][R4.64+-0x40] ;  /* 0xffffc00804117981 */ /* 0x000ea8000c1e1900 */
[----:B------:R-:W2:Y:S04]  /*01b0*/  LDG.E R18, desc[UR8][R2.64+-0x40000] ;  /* 0xfc00000802127981 */ /* 0x000ea8000c1e1900 */
[----:B------:R-:W3:Y:S04]  /*01c0*/  LDG.E R19, desc[UR8][R4.64+-0x3c] ;  /* 0xffffc40804137981 */ /* 0x000ee8000c1e1900 */
[----:B------:R-:W3:Y:S04]  /*01d0*/  LDG.E R22, desc[UR8][R2.64+-0x3c000] ;  /* 0xfc40000802167981 */ /* 0x000ee8000c1e1900 */
[----:B------:R-:W4:Y:S04]  /*01e0*/  LDG.E R21, desc[UR8][R4.64+-0x38] ;  /* 0xffffc80804157981 */ /* 0x000f28000c1e1900 */
[----:B------:R-:W4:Y:S04]  /*01f0*/  LDG.E R20, desc[UR8][R2.64+-0x38000] ;  /* 0xfc80000802147981 */ /* 0x000f28000c1e1900 */
[----:B------:R-:W5:Y:S04]  /*0200*/  LDG.E R8, desc[UR8][R4.64+-0x34] ;  /* 0xffffcc0804087981 */ /* 0x000f68000c1e1900 */
        /* <DEDUP_REMOVED lines=9> */
[----:B------:R-:W5:Y:S01]  /*02a0*/  LDG.E R26, desc[UR8][R4.64+0x3c] ;  /* 0x00003c08041a7981 */ /* 0x000f62000c1e1900 */
[----:B--2---:R-:W-:-:S03]  /*02b0*/  FFMA R18, R17, R18, R16 ;  /* 0x0000001211127223 */ /* 0x004fc60000000010 */
[----:B------:R-:W2:Y:S04]  /*02c0*/  LDG.E R16, desc[UR8][R4.64+-0x20] ;  /* 0xffffe00804107981 */ /* 0x000ea8000c1e1900 */
[----:B------:R-:W2:Y:S01]  /*02d0*/  LDG.E R17, desc[UR8][R2.64+-0x20000] ;  /* 0xfe00000802117981 */ /* 0x000ea2000c1e1900 */
[----:B---3--:R-:W-:-:S03]  /*02e0*/  FFMA R22, R19, R22, R18 ;  /* 0x0000001613167223 */ /* 0x008fc60000000012 */
[----:B------:R-:W3:Y:S04]  /*02f0*/  LDG.E R18, desc[UR8][R4.64+-0x1c] ;  /* 0xffffe40804127981 */ /* 0x000ee8000c1e1900 */
[----:B------:R-:W3:Y:S01]  /*0300*/  LDG.E R19, desc[UR8][R2.64+-0x1c000] ;  /* 0xfe40000802137981 */ /* 0x000ee2000c1e1900 */
[----:B----4-:R-:W-:-:S03]  /*0310*/  FFMA R23, R21, R20, R22 ;  /* 0x0000001415177223 */ /* 0x010fc60000000016 */
[----:B------:R-:W4:Y:S04]  /*0320*/  LDG.E R20, desc[UR8][R4.64+-0x18] ;  /* 0xffffe80804147981 */ /* 0x000f28000c1e1900 */
[----:B------:R-:W4:Y:S01]  /*0330*/  LDG.E R21, desc[UR8][R2.64+-0x18000] ;  /* 0xfe80000802157981 */ /* 0x000f22000c1e1900 */
[----:B-----5:R-:W-:-:S03]  /*0340*/  FFMA R27, R8, R9, R23 ;  /* 0x00000009081b7223 */ /* 0x020fc60000000017 */
[----:B------:R-:W5:Y:S04]  /*0350*/  LDG.E R22, desc[UR8][R4.64+-0x14] ;  /* 0xffffec0804167981 */ /* 0x000f68000c1e1900 */
[----:B------:R-:W5:Y:S04]  /*0360*/  LDG.E R23, desc[UR8][R2.64+-0x14000] ;  /* 0xfec0000802177981 */ /* 0x000f68000c1e1900 */
[----:B------:R-:W5:Y:S04]  /*0370*/  LDG.E R8, desc[UR8][R4.64+-0x10] ;  /* 0xfffff00804087981 */ /* 0x000f68000c1e1900 */
[----:B------:R-:W5:Y:S01]  /*0380*/  LDG.E R9, desc[UR8][R2.64+-0x10000] ;  /* 0xff00000802097981 */ /* 0x000f62000c1e1900 */
[----:B------:R-:W-:-:S03]  /*0390*/  FFMA R11, R10, R11, R27 ;  /* 0x0000000b0a0b7223 */ /* 0x000fc6000000001b */
[----:B------:R-:W5:Y:S01]  /*03a0*/  LDG.E R10, desc[UR8][R4.64+-0xc] ;  /* 0xfffff408040a7981 */ /* 0x000f62000c1e1900 */
[----:B------:R-:W-:-:S03]  /*03b0*/  FFMA R25, R24, R25, R11 ;  /* 0x0000001918197223 */ /* 0x000fc6000000000b */
[----:B------:R-:W5:Y:S01]  /*03c0*/  LDG.E R11, desc[UR8][R2.64+-0xc000] ;  /* 0xff400008020b7981 */ /* 0x000f62000c1e1900 */
[----:B------:R-:W-:-:S03]  /*03d0*/  FFMA R25, R12, R13, R25 ;  /* 0x0000000d0c197223 */ /* 0x000fc60000000019 */
[----:B------:R-:W5:Y:S04]  /*03e0*/  LDG.E R12, desc[UR8][R4.64+-0x8] ;  /* 0xfffff808040c7981 */ /* 0x000f68000c1e1900 */
[----:B------:R-:W5:Y:S01]  /*03f0*/  LDG.E R13, desc[UR8][R2.64+-0x8000] ;  /* 0xff800008020d7981 */ /* 0x000f62000c1e1900 */
[----:B------:R-:W-:-:S03]  /*0400*/  FFMA R25, R14, R15, R25 ;  /* 0x0000000f0e197223 */ /* 0x000fc60000000019 */
        /* <DEDUP_REMOVED lines=14> */
[----:B------:R-:W5:Y:S01]  /*04f0*/  LDG.E R22, desc[UR8][R2.64+0xc000] ;  /* 0x00c0000802167981 */ /* 0x000f62000c1e1900 */
[----:B------:R-:W-:-:S03]  /*0500*/  FFMA R27, R8, R9, R25 ;  /* 0x00000009081b7223 */ /* 0x000fc60000000019 */
[----:B------:R-:W5:Y:S04]  /*0510*/  LDG.E R25, desc[UR8][R4.64+0x10] ;  /* 0x0000100804197981 */ /* 0x000f68000c1e1900 */
[----:B------:R-:W5:Y:S04]  /*0520*/  LDG.E R9, desc[UR8][R4.64+0x14] ;  /* 0x0000140804097981 */ /* 0x000f68000c1e1900 */
        /* <DEDUP_REMOVED lines=20> */
[----:B------:R-:W5:Y:S01]  /*0670*/  LDG.E R20, desc[UR8][R4.64+0x2c] ;  /* 0x00002c0804147981 */ /* 0x000f62000c1e1900 */
[----:B------:R-:W-:-:S03]  /*0680*/  FFMA R24, R25, R24, R22 ;  /* 0x0000001819187223 */ /* 0x000fc60000000016 */
[----:B------:R-:W5:Y:S04]  /*0690*/  LDG.E R22, desc[UR8][R4.64+0x30] ;  /* 0x0000300804167981 */ /* 0x000f68000c1e1900 */
[----:B------:R-:W5:Y:S01]  /*06a0*/  LDG.E R23, desc[UR8][R2.64+0x30000] ;  /* 0x0300000802177981 */ /* 0x000f62000c1e1900 */
[----:B------:R-:W-:-:S03]  /*06b0*/  FFMA R28, R9, R8, R24 ;  /* 0x00000008091c7223 */ /* 0x000fc60000000018 */
[----:B------:R-:W5:Y:S04]  /*06c0*/  LDG.E R24, desc[UR8][R4.64+0x34] ;  /* 0x0000340804187981 */ /* 0x000f68000c1e1900 */
[----:B------:R-:W5:Y:S04]  /*06d0*/  LDG.E R25, desc[UR8][R2.64+0x34000] ;  /* 0x0340000802197981 */ /* 0x000f68000c1e1900 */
[----:B------:R0:W5:Y:S04]  /*06e0*/  LDG.E R9, desc[UR8][R4.64+0x38] ;  /* 0x0000380804097981 */ /* 0x000168000c1e1900 */
[----:B------:R-:W5:Y:S01]  /*06f0*/  LDG.E R8, desc[UR8][R2.64+0x38000] ;  /* 0x0380000802087981 */ /* 0x000f62000c1e1900 */
[----:B------:R-:W-:-:S04]  /*0700*/  FFMA R11, R11, R10, R28 ;  /* 0x0000000a0b0b7223 */ /* 0x000fc8000000001c */
[----:B------:R-:W-:Y:S01]  /*0710*/  FFMA R12, R12, R13, R11 ;  /* 0x0000000d0c0c7223 */ /* 0x000fe2000000000b */
[----:B------:R-:W-:Y:S01]  /*0720*/  UISETP.GE.U32.AND UP0, UPT, UR4, 0xfe0, UPT ;  /* 0x00000fe00400788c */ /* 0x000fe2000bf06070 */
[----:B------:R-:W-:Y:S01]  /*0730*/  IADD3 R10, P0, PT, R4, 0x80, RZ ;  /* 0x00000080040a7810 */ /* 0x000fe20007f1e0ff */
[----:B------:R-:W-:Y:S01]  /*0740*/  UIADD3 UR5, UPT, UPT, UR4, 0x20, URZ ;  /* 0x0000002004057890 */ /* 0x000fe2000fffe0ff */
[----:B------:R-:W-:Y:S02]  /*0750*/  IADD3 R6, PT, PT, R6, 0x20000, RZ ;  /* 0x0002000006067810 */ /* 0x000fe40007ffe0ff */
[----:B0-----:R-:W-:-:S04]  /*0760*/  IADD3.X R5, PT, PT, RZ, R5, RZ, P0, !PT ;  /* 0x00000005ff057210 */ /* 0x001fc800007fe4ff */
[----:B------:R-:W-:Y:S01]  /*0770*/  UMOV UR4, UR5 ;  /* 0x0000000500047c82 */ /* 0x000fe20008000000 */
[----:B--2---:R-:W-:-:S04]  /*0780*/  FFMA R15, R15, R14, R12 ;  /* 0x0000000e0f0f7223 */ /* 0x004fc8000000000c */
[----:B---3--:R-:W-:-:S04]  /*0790*/  FFMA R15, R16, R17, R15 ;  /* 0x00000011100f7223 */ /* 0x008fc8000000000f */
[----:B----4-:R-:W-:-:S04]  /*07a0*/  FFMA R15, R18, R19, R15 ;  /* 0x00000013120f7223 */ /* 0x010fc8000000000f */
[----:B-----5:R-:W-:-:S04]  /*07b0*/  FFMA R15, R20, R21, R15 ;  /* 0x00000015140f7223 */ /* 0x020fc8000000000f */
[----:B------:R-:W-:-:S04]  /*07c0*/  FFMA R15, R22, R23, R15 ;  /* 0x00000017160f7223 */ /* 0x000fc8000000000f */
[----:B------:R-:W-:-:S04]  /*07d0*/  FFMA R24, R24, R25, R15 ;  /* 0x0000001918187223 */ /* 0x000fc8000000000f */
[----:B------:R-:W-:-:S04]  /*07e0*/  FFMA R9, R9, R8, R24 ;  /* 0x0000000809097223 */ /* 0x000fc80000000018 */
[----:B------:R-:W-:Y:S01]  /*07f0*/  FFMA R16, R26, R27, R9 ;  /* 0x0000001b1a107223 */ /* 0x000fe20000000009 */
[----:B------:R-:W-:Y:S06]  /*0800*/  BRA.U !UP0, `(.L_x_0) ;  /* 0xfffffff908547547 */ /* 0x000fec000b83ffff */
[----:B------:R-:W0:Y:S01]  /*0810*/  LDC.64 R2, c[0x0][0x390] ;  /* 0x0000e400ff027b82 */ /* 0x000e220000000a00 */
[----:B------:R-:W-:-:S05]  /*0820*/  LEA R7, R7, R0, 0xc ;  /* 0x0000000007077211 */ /* 0x000fca00078e60ff */
[----:B0-----:R-:W-:-:S05]  /*0830*/  IMAD.WIDE R2, R7, 0x4, R2 ;  /* 0x0000000407027825 */ /* 0x001fca00078e0202 */
[----:B------:R-:W-:Y:S01]  /*0840*/  STG.E desc[UR8][R2.64], R16 ;  /* 0x0000001002007986 */ /* 0x000fe2000c101908 */
[----:B------:R-:W-:Y:S05]  /*0850*/  EXIT ;  /* 0x000000000000794d */ /* 0x000fea0003800000 */
.L_x_1:
[----:B------:R-:W-:-:S00]  /*0860*/  BRA `(.L_x_1) ;  /* 0xfffffffc00fc7947 */ /* 0x000fc0000383ffff */
[----:B------:R-:W-:-:S00]  /*0870*/  NOP ;  /* 0x0000000000007918 */ /* 0x000fc00000000000 */
        /* <DEDUP_REMOVED lines=8> */
.L_x_2:


//--------------------- .nv.shared.reserved.0     --------------------------
	.section	.nv.shared.reserved.0,"aw",@nobits
	.weak		__nv_reservedSMEM_offset_0_alias
	.size		__nv_reservedSMEM_offset_0_alias, 0, 64
	.other		__nv_reservedSMEM_offset_0_alias,@"STO_CUDA_RESERVED_SHARED STV_DEFAULT"
__nv_reservedSMEM_offset_0_alias:
	.zero		0
	.zero		64


//--------------------- .nv.constant0._Z8multiplePfS_S_ --------------------------
	.section	.nv.constant0._Z8multiplePfS_S_,"a",@progbits
	.sectionflags	@""
	.align	4
.nv.constant0._Z8multiplePfS_S_:
	.zero		920


//--------------------- SYMBOLS --------------------------

	.type		.nv.reservedSmem.offset0,@object
	.size		.nv.reservedSmem.offset0,0x4
